	.headerflags	@"EF_CUDA_TEXMODE_UNIFIED EF_CUDA_64BIT_ADDRESS EF_CUDA_ACCELERATORS EF_CUDA_SM90 EF_CUDA_VIRTUAL_SM(EF_CUDA_SM90)"
	.elftype	@"ET_EXEC"


//--------------------- .nv.info                  --------------------------
	.section	.nv.info,"",@"SHT_CUDA_INFO"
	.align	4


	//----- nvinfo : EIATTR_REGCOUNT
	.align		4
        /*0000*/ 	.byte	0x04, 0x2f
        /*0002*/ 	.short	(.L_3 - .L_2)
	.align		4
.L_2:
        /*0004*/ 	.word	index@(triton_poi_fused__native_batch_norm_legit_no_training_leaky_relu_9)
        /*0008*/ 	.word	0x00000020


	//----- nvinfo : EIATTR_MIN_STACK_SIZE
	.align		4
.L_3:
        /*000c*/ 	.byte	0x04, 0x12
        /*000e*/ 	.short	(.L_5 - .L_4)
	.align		4
.L_4:
        /*0010*/ 	.word	index@(triton_poi_fused__native_batch_norm_legit_no_training_leaky_relu_9)
        /*0014*/ 	.word	0x00000000


	//----- nvinfo : EIATTR_FRAME_SIZE
	.align		4
.L_5:
        /*0018*/ 	.byte	0x04, 0x11
        /*001a*/ 	.short	(.L_7 - .L_6)
	.align		4
.L_6:
        /*001c*/ 	.word	index@(triton_poi_fused__native_batch_norm_legit_no_training_leaky_relu_9)
        /*0020*/ 	.word	0x00000000


	//----- nvinfo : EIATTR_MIN_STACK_SIZE
	.align		4
.L_7:
        /*0024*/ 	.byte	0x04, 0x12
        /*0026*/ 	.short	(.L_9 - .L_8)
	.align		4
.L_8:
        /*0028*/ 	.word	index@(triton_poi_fused__native_batch_norm_legit_no_training_leaky_relu_9)
        /*002c*/ 	.word	0x00000000
.L_9:


//--------------------- .nv.info.triton_poi_fused__native_batch_norm_legit_no_training_leaky_relu_9 --------------------------
	.section	.nv.info.triton_poi_fused__native_batch_norm_legit_no_training_leaky_relu_9,"",@"SHT_CUDA_INFO"
	.sectionflags	@""
	.align	4


	//----- nvinfo : EIATTR_CUDA_API_VERSION
	.align		4
        /*0000*/ 	.byte	0x04, 0x37
        /*0002*/ 	.short	(.L_11 - .L_10)
.L_10:
        /*0004*/ 	.word	0x0000007c


	//----- nvinfo : EIATTR_KPARAM_INFO
	.align		4
.L_11:
        /*0008*/ 	.byte	0x04, 0x17
        /*000a*/ 	.short	(.L_13 - .L_12)
.L_12:
        /*000c*/ 	.word	0x00000000
        /*0010*/ 	.short	0x0006
        /*0012*/ 	.short	0x0030
        /*0014*/ 	.byte	0x00, 0xf0, 0x11, 0x00


	//----- nvinfo : EIATTR_KPARAM_INFO
	.align		4
.L_13:
        /*0018*/ 	.byte	0x04, 0x17
        /*001a*/ 	.short	(.L_15 - .L_14)
.L_14:
        /*001c*/ 	.word	0x00000000
        /*0020*/ 	.short	0x0005
        /*0022*/ 	.short	0x0028
        /*0024*/ 	.byte	0x00, 0xf4, 0x21, 0x00


	//----- nvinfo : EIATTR_KPARAM_INFO
	.align		4
.L_15:
        /*0028*/ 	.byte	0x04, 0x17
        /*002a*/ 	.short	(.L_17 - .L_16)
.L_16:
        /*002c*/ 	.word	0x00000000
        /*0030*/ 	.short	0x0004
        /*0032*/ 	.short	0x0020
        /*0034*/ 	.byte	0x00, 0xf4, 0x21, 0x00


	//----- nvinfo : EIATTR_KPARAM_INFO
	.align		4
.L_17:
        /*0038*/ 	.byte	0x04, 0x17
        /*003a*/ 	.short	(.L_19 - .L_18)
.L_18:
        /*003c*/ 	.word	0x00000000
        /*0040*/ 	.short	0x0003
        /*0042*/ 	.short	0x0018
        /*0044*/ 	.byte	0x00, 0xf4, 0x21, 0x00


	//----- nvinfo : EIATTR_KPARAM_INFO
	.align		4
.L_19:
        /*0048*/ 	.byte	0x04, 0x17
        /*004a*/ 	.short	(.L_21 - .L_20)
.L_20:
        /*004c*/ 	.word	0x00000000
        /*0050*/ 	.short	0x0002
        /*0052*/ 	.short	0x0010
        /*0054*/ 	.byte	0x00, 0xf4, 0x21, 0x00


	//----- nvinfo : EIATTR_KPARAM_INFO
	.align		4
.L_21:
        /*0058*/ 	.byte	0x04, 0x17
        /*005a*/ 	.short	(.L_23 - .L_22)
.L_22:
        /*005c*/ 	.word	0x00000000
        /*0060*/ 	.short	0x0001
        /*0062*/ 	.short	0x0008
        /*0064*/ 	.byte	0x00, 0xf4, 0x21, 0x00


	//----- nvinfo : EIATTR_KPARAM_INFO
	.align		4
.L_23:
        /*0068*/ 	.byte	0x04, 0x17
        /*006a*/ 	.short	(.L_25 - .L_24)
.L_24:
        /*006c*/ 	.word	0x00000000
        /*0070*/ 	.short	0x0000
        /*0072*/ 	.short	0x0000
        /*0074*/ 	.byte	0x00, 0xf4, 0x21, 0x00


	//----- nvinfo : EIATTR_SPARSE_MMA_MASK
	.align		4
.L_25:
        /*0078*/ 	.byte	0x03, 0x50
        /*007a*/ 	.short	0x0000


	//----- nvinfo : EIATTR_MAXREG_COUNT
	.align		4
        /*007c*/ 	.byte	0x03, 0x1b
        /*007e*/ 	.short	0x00ff


	//----- nvinfo : EIATTR_EXIT_INSTR_OFFSETS
	.align		4
        /*0080*/ 	.byte	0x04, 0x1c
        /*0082*/ 	.short	(.L_27 - .L_26)


	//   ....[0]....
.L_26:
        /*0084*/ 	.word	0x00000710


	//----- nvinfo : EIATTR_REQNTID
	.align		4
.L_27:
        /*0088*/ 	.byte	0x04, 0x10
        /*008a*/ 	.short	(.L_29 - .L_28)
.L_28:
        /*008c*/ 	.word	0x00000080
        /*0090*/ 	.word	0x00000001
        /*0094*/ 	.word	0x00000001


	//----- nvinfo : EIATTR_CBANK_PARAM_SIZE
	.align		4
.L_29:
        /*0098*/ 	.byte	0x03, 0x19
        /*009a*/ 	.short	0x0034


	//----- nvinfo : EIATTR_PARAM_CBANK
	.align		4
        /*009c*/ 	.byte	0x04, 0x0a
        /*009e*/ 	.short	(.L_31 - .L_30)
	.align		4
.L_30:
        /*00a0*/ 	.word	index@(.nv.constant0.triton_poi_fused__native_batch_norm_legit_no_training_leaky_relu_9)
        /*00a4*/ 	.short	0x0210
        /*00a6*/ 	.short	0x0034


	//----- nvinfo : EIATTR_SW_WAR
	.align		4
.L_31:
        /*00a8*/ 	.byte	0x04, 0x36
        /*00aa*/ 	.short	(.L_33 - .L_32)
.L_32:
        /*00ac*/ 	.word	0x00000008
.L_33:


//--------------------- .nv.callgraph             --------------------------
	.section	.nv.callgraph,"",@"SHT_CUDA_CALLGRAPH"
	.align	4
	.sectionentsize	8
	.align		4
        /*0000*/ 	.word	0x00000000
	.align		4
        /*0004*/ 	.word	0xffffffff
	.align		4
        /*0008*/ 	.word	0x00000000
	.align		4
        /*000c*/ 	.word	0xfffffffe
	.align		4
        /*0010*/ 	.word	0x00000000
	.align		4
        /*0014*/ 	.word	0xfffffffd
	.align		4
        /*0018*/ 	.word	0x00000000
	.align		4
        /*001c*/ 	.word	0xfffffffc


//--------------------- .nv.constant4             --------------------------
	.section	.nv.constant4,"a",@progbits
	.align	8
	.align		8
.nv.constant4:
        /*0000*/ 	.dword	_$_str
	.align		8
        /*0008*/ 	.dword	_$_str_$_2


//--------------------- .text.triton_poi_fused__native_batch_norm_legit_no_training_leaky_relu_9 --------------------------
	.section	.text.triton_poi_fused__native_batch_norm_legit_no_training_leaky_relu_9,"ax",@progbits
	.align	128
        .global         triton_poi_fused__native_batch_norm_legit_no_training_leaky_relu_9
        .type           triton_poi_fused__native_batch_norm_legit_no_training_leaky_relu_9,@function
        .size           triton_poi_fused__native_batch_norm_legit_no_training_leaky_relu_9,(.L_x_1 - triton_poi_fused__native_batch_norm_legit_no_training_leaky_relu_9)
        .other          triton_poi_fused__native_batch_norm_legit_no_training_leaky_relu_9,@"STO_CUDA_ENTRY STV_DEFAULT"
triton_poi_fused__native_batch_norm_legit_no_training_leaky_relu_9:
.text.triton_poi_fused__native_batch_norm_legit_no_training_leaky_relu_9:
[----:B------:R-:W-:Y:S01]  /*0000*/  LDC R1, c[0x0][0x28] ;  /* 0x00000a00ff017b82 */ /* 0x000fe20000000800 */
[----:B------:R-:W1:Y:S07]  /*0010*/  S2R R0, SR_TID.X ;  /* 0x0000000000007919 */ /* 0x000e6e0000002100 */
[----:B------:R-:W2:Y:S01]  /*0020*/  LDC.64 R4, c[0x0][0x228] ;  /* 0x00008a00ff047b82 */ /* 0x000ea20000000a00 */
[----:B------:R-:W-:Y:S01]  /*0030*/  ULDC.64 UR4, c[0x0][0x208] ;  /* 0x0000820000047ab9 */ /* 0x000fe20000000a00 */
[----:B------:R-:W3:Y:S06]  /*0040*/  S2R R7, SR_CTAID.X ;  /* 0x0000000000077919 */ /* 0x000eec0000002500 */
[----:B------:R-:W4:Y:S08]  /*0050*/  LDC.64 R16, c[0x0][0x220] ;  /* 0x00008800ff107b82 */ /* 0x000f300000000a00 */
[----:B------:R-:W5:Y:S08]  /*0060*/  LDC.64 R22, c[0x0][0x218] ;  /* 0x00008600ff167b82 */ /* 0x000f700000000a00 */
[----:B------:R-:W5:Y:S01]  /*0070*/  LDC.64 R20, c[0x0][0x230] ;  /* 0x00008c00ff147b82 */ /* 0x000f620000000a00 */
[----:B-1----:R-:W-:-:S07]  /*0080*/  SHF.L.U32 R0, R0, 0x2, RZ ;  /* 0x0000000200007819 */ /* 0x002fce00000006ff */
[----:B------:R-:W1:Y:S01]  /*0090*/  LDC.64 R8, c[0x0][0x238] ;  /* 0x00008e00ff087b82 */ /* 0x000e620000000a00 */
[----:B---3--:R-:W-:Y:S02]  /*00a0*/  SHF.R.S32.HI R3, RZ, 0x15, R7 ;  /* 0x00000015ff037819 */ /* 0x008fe40000011407 */
[----:B------:R-:W-:Y:S02]  /*00b0*/  LOP3.LUT R0, R0, 0x1fc, RZ, 0xc0, !PT ;  /* 0x000001fc00007812 */ /* 0x000fe400078ec0ff */
[----:B------:R-:W-:Y:S02]  /*00c0*/  SGXT R3, R3, 0x1 ;  /* 0x000000010303781a */ /* 0x000fe40000000200 */
[----:B------:R-:W-:-:S04]  /*00d0*/  LEA R0, R7, R0, 0xa ;  /* 0x0000000007007211 */ /* 0x000fc800078e50ff */
[----:B------:R-:W-:-:S04]  /*00e0*/  LEA.HI R3, R3, R0, RZ, 0x6 ;  /* 0x0000000003037211 */ /* 0x000fc800078f30ff */
[----:B------:R-:W-:-:S04]  /*00f0*/  LOP3.LUT R3, R3, 0xffffffc0, RZ, 0xc0, !PT ;  /* 0xffffffc003037812 */ /* 0x000fc800078ec0ff */
[----:B------:R-:W-:-:S05]  /*0100*/  IADD3 R24, R0, -R3, RZ ;  /* 0x8000000300187210 */ /* 0x000fca0007ffe0ff */
[----:B--2---:R-:W-:-:S06]  /*0110*/  IMAD.WIDE R4, R24, 0x4, R4 ;  /* 0x0000000418047825 */ /* 0x004fcc00078e0204 */
[----:B------:R-:W2:Y:S01]  /*0120*/  LDG.E.EL.128 R4, desc[UR4][R4.64] ;  /* 0x0000000404047981 */ /* 0x000ea2000c2e1d00 */
[----:B----4-:R-:W-:-:S04]  /*0130*/  IMAD.WIDE R16, R24, 0x4, R16 ;  /* 0x0000000418107825 */ /* 0x010fc800078e0210 */
[----:B-----5:R-:W-:Y:S02]  /*0140*/  IMAD.WIDE R22, R0, 0x4, R22 ;  /* 0x0000000400167825 */ /* 0x020fe400078e0216 */
[----:B------:R-:W3:Y:S02]  /*0150*/  LDG.E.EL.128 R16, desc[UR4][R16.64] ;  /* 0x0000000410107981 */ /* 0x000ee4000c2e1d00 */
[C---:B0-----:R-:W-:Y:S02]  /*0160*/  IMAD.WIDE R20, R24.reuse, 0x4, R20 ;  /* 0x0000000418147825 */ /* 0x041fe400078e0214 */
[----:B------:R-:W3:Y:S02]  /*0170*/  LDG.E.128 R12, desc[UR4][R22.64+0x800] ;  /* 0x00080004160c7981 */ /* 0x000ee4000c1e1d00 */
[----:B-1----:R-:W-:-:S04]  /*0180*/  IMAD.WIDE R24, R24, 0x4, R8 ;  /* 0x0000000418187825 */ /* 0x002fc800078e0208 */
[----:B--2---:R-:W-:Y:S01]  /*0190*/  FADD R2, R4, 9.9999997473787516356e-06 ;  /* 0x3727c5ac04027421 */ /* 0x004fe20000000000 */
[----:B------:R-:W-:Y:S01]  /*01a0*/  FADD R3, R5, 9.9999997473787516356e-06 ;  /* 0x3727c5ac05037421 */ /* 0x000fe20000000000 */
[----:B------:R-:W-:Y:S02]  /*01b0*/  FADD R6, R6, 9.9999997473787516356e-06 ;  /* 0x3727c5ac06067421 */ /* 0x000fe40000000000 */
[----:B------:R0:W1:Y:S08]  /*01c0*/  MUFU.SQRT R10, R2 ;  /* 0x00000002000a7308 */ /* 0x0000700000002000 */
[----:B------:R-:W2:Y:S01]  /*01d0*/  MUFU.SQRT R26, R3 ;  /* 0x00000003001a7308 */ /* 0x000ea20000002000 */
[----:B0-----:R-:W-:Y:S01]  /*01e0*/  HFMA2.MMA R2, -RZ, RZ, 1.625, 0 ;  /* 0x3e800000ff027435 */ /* 0x001fe200000001ff */
[----:B-1----:R-:W-:-:S06]  /*01f0*/  FSETP.GT.AND P0, PT, R10, 8.50705917302346158658e+37, PT ;  /* 0x7e8000000a00780b */ /* 0x002fcc0003f04000 */
[----:B------:R-:W0:Y:S01]  /*0200*/  MUFU.SQRT R6, R6 ;  /* 0x0000000600067308 */ /* 0x000e220000002000 */
[----:B------:R-:W-:Y:S02]  /*0210*/  FSETP.GEU.AND P3, PT, R10, 1.175494350822287508e-38, PT ;  /* 0x008000000a00780b */ /* 0x000fe40003f6e000 */
[C---:B--2---:R-:W-:Y:S02]  /*0220*/  FSETP.GT.AND P1, PT, R26.reuse, 8.50705917302346158658e+37, PT ;  /* 0x7e8000001a00780b */ /* 0x044fe40003f24000 */
[----:B------:R-:W-:Y:S02]  /*0230*/  FSETP.GEU.AND P4, PT, R26, 1.175494350822287508e-38, PT ;  /* 0x008000001a00780b */ /* 0x000fe40003f8e000 */
[----:B------:R-:W-:Y:S01]  /*0240*/  @P0 FMUL R10, R10, 0.25 ;  /* 0x3e8000000a0a0820 */ /* 0x000fe20000400000 */
[----:B0-----:R-:W-:-:S06]  /*0250*/  FSETP.GT.AND P2, PT, R6, 8.50705917302346158658e+37, PT ;  /* 0x7e8000000600780b */ /* 0x001fcc0003f44000 */
[----:B------:R-:W-:Y:S01]  /*0260*/  @!P3 FMUL R10, R10, 16777216 ;  /* 0x4b8000000a0ab820 */ /* 0x000fe20000400000 */
[----:B------:R-:W-:Y:S01]  /*0270*/  FSETP.GEU.AND P5, PT, R6, 1.175494350822287508e-38, PT ;  /* 0x008000000600780b */ /* 0x000fe20003fae000 */
[----:B------:R-:W-:Y:S02]  /*0280*/  @P1 FMUL R26, R26, 0.25 ;  /* 0x3e8000001a1a1820 */ /* 0x000fe40000400000 */
[----:B------:R0:W-:Y:S02]  /*0290*/  MUFU.RCP R3, R10 ;  /* 0x0000000a00037308 */ /* 0x0001e40000001000 */
[----:B------:R-:W-:Y:S01]  /*02a0*/  @!P4 FMUL R26, R26, 16777216 ;  /* 0x4b8000001a1ac820 */ /* 0x000fe20000400000 */
[----:B------:R-:W-:Y:S01]  /*02b0*/  FSEL R27, R2, 1, P1 ;  /* 0x3f800000021b7808 */ /* 0x000fe20000800000 */
[----:B------:R-:W-:-:S04]  /*02c0*/  @P2 FMUL R6, R6, 0.25 ;  /* 0x3e80000006062820 */ /* 0x000fc80000400000 */
[----:B------:R1:W2:Y:S01]  /*02d0*/  MUFU.RCP R4, R26 ;  /* 0x0000001a00047308 */ /* 0x0002a20000001000 */
[----:B0-----:R-:W4:Y:S01]  /*02e0*/  LDG.E.128 R8, desc[UR4][R22.64] ;  /* 0x0000000416087981 */ /* 0x001f22000c1e1d00 */
[----:B------:R-:W-:Y:S01]  /*02f0*/  @!P4 FMUL R27, R27, 16777216 ;  /* 0x4b8000001b1bc820 */ /* 0x000fe20000400000 */
[----:B------:R-:W-:Y:S01]  /*0300*/  @!P5 FMUL R6, R6, 16777216 ;  /* 0x4b8000000606d820 */ /* 0x000fe20000400000 */
[----:B------:R-:W-:-:S04]  /*0310*/  FADD R7, R7, 9.9999997473787516356e-06 ;  /* 0x3727c5ac07077421 */ /* 0x000fc80000000000 */
[----:B------:R-:W-:Y:S01]  /*0320*/  MUFU.RCP R5, R6 ;  /* 0x0000000600057308 */ /* 0x000fe20000001000 */
[----:B-1----:R-:W-:Y:S01]  /*0330*/  FSEL R26, R2, 1, P0 ;  /* 0x3f800000021a7808 */ /* 0x002fe20000000000 */
[----:B------:R-:W5:Y:S04]  /*0340*/  LDG.E.EL.128 R20, desc[UR4][R20.64] ;  /* 0x0000000414147981 */ /* 0x000f68000c2e1d00 */
[----:B------:R-:W-:Y:S01]  /*0350*/  @!P3 FMUL R26, R26, 16777216 ;  /* 0x4b8000001a1ab820 */ /* 0x000fe20000400000 */
[----:B--2---:R-:W-:-:S03]  /*0360*/  FMUL R4, R4, R27 ;  /* 0x0000001b04047220 */ /* 0x004fc60000400000 */
[----:B------:R-:W-:Y:S02]  /*0370*/  FMUL R3, R3, R26 ;  /* 0x0000001a03037220 */ /* 0x000fe40000400000 */
[----:B------:R-:W5:Y:S01]  /*0380*/  LDG.E.EL.128 R24, desc[UR4][R24.64] ;  /* 0x0000000418187981 */ /* 0x000f62000c2e1d00 */
[----:B------:R-:W0:Y:S02]  /*0390*/  MUFU.SQRT R6, R7 ;  /* 0x0000000700067308 */ /* 0x000e240000002000 */
[C---:B0-----:R-:W-:Y:S02]  /*03a0*/  FSETP.GT.AND P0, PT, R6.reuse, 8.50705917302346158658e+37, PT ;  /* 0x7e8000000600780b */ /* 0x041fe40003f04000 */
[----:B------:R-:W-:-:S11]  /*03b0*/  FSETP.GEU.AND P1, PT, R6, 1.175494350822287508e-38, PT ;  /* 0x008000000600780b */ /* 0x000fd60003f2e000 */
[----:B------:R-:W-:-:S04]  /*03c0*/  @P0 FMUL R6, R6, 0.25 ;  /* 0x3e80000006060820 */ /* 0x000fc80000400000 */
[----:B------:R-:W-:-:S06]  /*03d0*/  @!P1 FMUL R6, R6, 16777216 ;  /* 0x4b80000006069820 */ /* 0x000fcc0000400000 */
[----:B------:R-:W0:Y:S01]  /*03e0*/  MUFU.RCP R6, R6 ;  /* 0x0000000600067308 */ /* 0x000e220000001000 */
[C---:B------:R-:W-:Y:S02]  /*03f0*/  FSEL R29, R2.reuse, 1, P0 ;  /* 0x3f800000021d7808 */ /* 0x040fe40000000000 */
[----:B------:R-:W-:-:S03]  /*0400*/  FSEL R28, R2, 1, P2 ;  /* 0x3f800000021c7808 */ /* 0x000fc60001000000 */
[----:B------:R-:W-:Y:S01]  /*0410*/  @!P1 FMUL R29, R29, 16777216 ;  /* 0x4b8000001d1d9820 */ /* 0x000fe20000400000 */
[----:B---3--:R-:W-:Y:S01]  /*0420*/  FADD R15, R15, -R19 ;  /* 0x800000130f0f7221 */ /* 0x008fe20000000000 */
[----:B------:R-:W-:Y:S02]  /*0430*/  FADD R12, R12, -R16 ;  /* 0x800000100c0c7221 */ /* 0x000fe40000000000 */
[----:B0-----:R-:W-:Y:S01]  /*0440*/  FMUL R2, R6, R29 ;  /* 0x0000001d06027220 */ /* 0x001fe20000400000 */
[----:B------:R-:W-:Y:S01]  /*0450*/  @!P5 FMUL R28, R28, 16777216 ;  /* 0x4b8000001c1cd820 */ /* 0x000fe20000400000 */
[----:B------:R-:W-:Y:S01]  /*0460*/  FADD R14, R14, -R18 ;  /* 0x800000120e0e7221 */ /* 0x000fe20000000000 */
[----:B------:R-:W-:Y:S02]  /*0470*/  FADD R13, R13, -R17 ;  /* 0x800000110d0d7221 */ /* 0x000fe40000000000 */
[----:B------:R-:W-:Y:S01]  /*0480*/  FMUL R5, R5, R28 ;  /* 0x0000001c05057220 */ /* 0x000fe20000400000 */
[----:B----4-:R-:W-:Y:S01]  /*0490*/  FADD R11, R11, -R19 ;  /* 0x800000130b0b7221 */ /* 0x010fe20000000000 */
[----:B------:R-:W-:Y:S01]  /*04a0*/  FADD R8, R8, -R16 ;  /* 0x8000001008087221 */ /* 0x000fe20000000000 */
[----:B------:R-:W-:-:S02]  /*04b0*/  FADD R16, R10, -R18 ;  /* 0x800000120a107221 */ /* 0x000fc40000000000 */
[C---:B------:R-:W-:Y:S01]  /*04c0*/  FMUL R10, R2.reuse, R11 ;  /* 0x0000000b020a7220 */ /* 0x040fe20000400000 */
[----:B------:R-:W-:Y:S01]  /*04d0*/  FMUL R2, R2, R15 ;  /* 0x0000000f02027220 */ /* 0x000fe20000400000 */
[----:B------:R-:W-:Y:S01]  /*04e0*/  FADD R9, R9, -R17 ;  /* 0x8000001109097221 */ /* 0x000fe20000000000 */
[C---:B------:R-:W-:Y:S01]  /*04f0*/  FMUL R17, R3.reuse, R8 ;  /* 0x0000000803117220 */ /* 0x040fe20000400000 */
[----:B------:R-:W-:Y:S01]  /*0500*/  FMUL R11, R3, R12 ;  /* 0x0000000c030b7220 */ /* 0x000fe20000400000 */
[C---:B------:R-:W-:Y:S01]  /*0510*/  FMUL R15, R5.reuse, R16 ;  /* 0x00000010050f7220 */ /* 0x040fe20000400000 */
[----:B------:R-:W-:Y:S01]  /*0520*/  FMUL R5, R5, R14 ;  /* 0x0000000e05057220 */ /* 0x000fe20000400000 */
[--C-:B-----5:R-:W-:Y:S02]  /*0530*/  FFMA R7, R23, R2, R27.reuse ;  /* 0x0000000217077223 */ /* 0x120fe4000000001b */
[----:B------:R-:W0:Y:S03]  /*0540*/  LDC.64 R2, c[0x0][0x210] ;  /* 0x00008400ff027b82 */ /* 0x000e260000000a00 */
[----:B------:R-:W-:Y:S01]  /*0550*/  FSETP.GT.AND P6, PT, R7, RZ, PT ;  /* 0x000000ff0700720b */ /* 0x000fe20003fc4000 */
[C---:B------:R-:W-:Y:S01]  /*0560*/  FMUL R14, R4.reuse, R9 ;  /* 0x00000009040e7220 */ /* 0x040fe20000400000 */
[----:B------:R-:W-:Y:S01]  /*0570*/  FMUL R12, R4, R13 ;  /* 0x0000000d040c7220 */ /* 0x000fe20000400000 */
[----:B------:R-:W-:Y:S01]  /*0580*/  FFMA R4, R20, R11, R24 ;  /* 0x0000000b14047223 */ /* 0x000fe20000000018 */
[----:B------:R-:W-:Y:S01]  /*0590*/  FFMA R6, R22, R5, R26 ;  /* 0x0000000516067223 */ /* 0x000fe2000000001a */
[----:B------:R-:W-:Y:S01]  /*05a0*/  FFMA R11, R23, R10, R27 ;  /* 0x0000000a170b7223 */ /* 0x000fe2000000001b */
[----:B------:R-:W-:Y:S01]  /*05b0*/  FFMA R8, R20, R17, R24 ;  /* 0x0000001114087223 */ /* 0x000fe20000000018 */
[C-C-:B------:R-:W-:Y:S01]  /*05c0*/  FFMA R5, R21.reuse, R12, R25.reuse ;  /* 0x0000000c15057223 */ /* 0x140fe20000000019 */
[----:B------:R-:W-:Y:S01]  /*05d0*/  FFMA R10, R22, R15, R26 ;  /* 0x0000000f160a7223 */ /* 0x000fe2000000001a */
[----:B------:R-:W-:Y:S01]  /*05e0*/  FFMA R9, R21, R14, R25 ;  /* 0x0000000e15097223 */ /* 0x000fe20000000019 */
[----:B------:R-:W-:-:S02]  /*05f0*/  FSETP.GT.AND P5, PT, R6, RZ, PT ;  /* 0x000000ff0600720b */ /* 0x000fc40003fa4000 */
[----:B------:R-:W-:Y:S01]  /*0600*/  FSETP.GT.AND P4, PT, R5, RZ, PT ;  /* 0x000000ff0500720b */ /* 0x000fe20003f84000 */
[----:B------:R-:W-:Y:S01]  /*0610*/  @!P6 FMUL R7, R7, 0.10000000149011611938 ;  /* 0x3dcccccd0707e820 */ /* 0x000fe20000400000 */
[----:B------:R-:W-:Y:S02]  /*0620*/  FSETP.GT.AND P3, PT, R11, RZ, PT ;  /* 0x000000ff0b00720b */ /* 0x000fe40003f64000 */
[----:B------:R-:W-:Y:S02]  /*0630*/  FSETP.GT.AND P2, PT, R10, RZ, PT ;  /* 0x000000ff0a00720b */ /* 0x000fe40003f44000 */
[----:B------:R-:W-:Y:S02]  /*0640*/  FSETP.GT.AND P1, PT, R9, RZ, PT ;  /* 0x000000ff0900720b */ /* 0x000fe40003f24000 */
[----:B------:R-:W-:Y:S02]  /*0650*/  FSETP.GT.AND P0, PT, R8, RZ, PT ;  /* 0x000000ff0800720b */ /* 0x000fe40003f04000 */
[----:B------:R-:W-:Y:S01]  /*0660*/  FSETP.GT.AND P6, PT, R4, RZ, PT ;  /* 0x000000ff0400720b */ /* 0x000fe20003fc4000 */
[----:B0-----:R-:W-:-:S04]  /*0670*/  IMAD.WIDE R2, R0, 0x4, R2 ;  /* 0x0000000400027825 */ /* 0x001fc800078e0202 */
[----:B------:R-:W-:Y:S01]  /*0680*/  @!P5 FMUL R6, R6, 0.10000000149011611938 ;  /* 0x3dcccccd0606d820 */ /* 0x000fe20000400000 */
[----:B------:R-:W-:Y:S01]  /*0690*/  @!P4 FMUL R5, R5, 0.10000000149011611938 ;  /* 0x3dcccccd0505c820 */ /* 0x000fe20000400000 */
[----:B------:R-:W-:Y:S01]  /*06a0*/  @!P3 FMUL R11, R11, 0.10000000149011611938 ;  /* 0x3dcccccd0b0bb820 */ /* 0x000fe20000400000 */
[----:B------:R-:W-:Y:S01]  /*06b0*/  @!P2 FMUL R10, R10, 0.10000000149011611938 ;  /* 0x3dcccccd0a0aa820 */ /* 0x000fe20000400000 */
[----:B------:R-:W-:Y:S02]  /*06c0*/  @!P1 FMUL R9, R9, 0.10000000149011611938 ;  /* 0x3dcccccd09099820 */ /* 0x000fe40000400000 */
[----:B------:R-:W-:Y:S02]  /*06d0*/  @!P0 FMUL R8, R8, 0.10000000149011611938 ;  /* 0x3dcccccd08088820 */ /* 0x000fe40000400000 */
[----:B------:R-:W-:-:S03]  /*06e0*/  @!P6 FMUL R4, R4, 0.10000000149011611938 ;  /* 0x3dcccccd0404e820 */ /* 0x000fc60000400000 */
[----:B------:R-:W-:Y:S04]  /*06f0*/  STG.E.128 desc[UR4][R2.64], R8 ;  /* 0x0000000802007986 */ /* 0x000fe8000c101d04 */
[----:B------:R-:W-:Y:S01]  /*0700*/  STG.E.128 desc[UR4][R2.64+0x800], R4 ;  /* 0x0008000402007986 */ /* 0x000fe2000c101d04 */
[----:B------:R-:W-:Y:S05]  /*0710*/  EXIT ;  /* 0x000000000000794d */ /* 0x000fea0003800000 */
.L_x_0:
[----:B------:R-:W-:-:S00]  /*0720*/  BRA `(.L_x_0) ;  /* 0xfffffffc00fc7947 */ /* 0x000fc0000383ffff */
[----:B------:R-:W-:-:S00]  /*0730*/  NOP ;  /* 0x0000000000007918 */ /* 0x000fc00000000000 */
        /* <DEDUP_REMOVED lines=12> */
.L_x_1:


//--------------------- .nv.global.init           --------------------------
	.section	.nv.global.init,"aw",@progbits
.nv.global.init:
	.type		_$_str,@object
	.size		_$_str,(_$_str_$_2 - _$_str)
_$_str:
        /*0000*/ 	.byte	0x5f, 0x5f, 0x43, 0x55, 0x44, 0x41, 0x5f, 0x46, 0x54, 0x5a, 0x00
	.type		_$_str_$_2,@object
	.size		_$_str_$_2,(.L_1 - _$_str_$_2)
_$_str_$_2:
        /*000b*/ 	.byte	0x5f, 0x5f, 0x43, 0x55, 0x44, 0x41, 0x5f, 0x50, 0x52, 0x45, 0x43, 0x5f, 0x53, 0x51, 0x52, 0x54
        /*001b*/ 	.byte	0x00
.L_1:


//--------------------- .nv.constant0.triton_poi_fused__native_batch_norm_legit_no_training_leaky_relu_9 --------------------------
	.section	.nv.constant0.triton_poi_fused__native_batch_norm_legit_no_training_leaky_relu_9,"a",@progbits
	.sectionflags	@""
	.align	4
.nv.constant0.triton_poi_fused__native_batch_norm_legit_no_training_leaky_relu_9:
	.zero		580
